//
// Generated by NVIDIA NVVM Compiler
//
// Compiler Build ID: CL-36424714
// Cuda compilation tools, release 13.0, V13.0.88
// Based on NVVM 20.0.0
//

.version 9.0
.target sm_100
.address_size 64

	// .globl	mul

.visible .entry mul(
	.param .u64 .ptr .align 1 mul_param_0,
	.param .u64 .ptr .align 1 mul_param_1,
	.param .u64 .ptr .align 1 mul_param_2,
	.param .u32 mul_param_3
)
{
	.reg .pred 	%p<2>;
	.reg .b32 	%r<6>;
	.reg .b32 	%f<4>;
	.reg .b64 	%rd<11>;

	ld.param.u64 	%rd1, [mul_param_0];
	ld.param.u64 	%rd2, [mul_param_1];
	ld.param.u64 	%rd3, [mul_param_2];
	ld.param.u32 	%r2, [mul_param_3];
	mov.u32 	%r3, %ctaid.x;
	mov.u32 	%r4, %ntid.x;
	mov.u32 	%r5, %tid.x;
	mad.lo.s32 	%r1, %r3, %r4, %r5;
	setp.ge.s32 	%p1, %r1, %r2;
	@%p1 bra 	$L__BB0_2;
	cvta.to.global.u64 	%rd4, %rd1;
	cvta.to.global.u64 	%rd5, %rd2;
	cvta.to.global.u64 	%rd6, %rd3;
	mul.wide.s32 	%rd7, %r1, 4;
	add.s64 	%rd8, %rd4, %rd7;
	ld.global.f32 	%f1, [%rd8];
	add.s64 	%rd9, %rd5, %rd7;
	ld.global.f32 	%f2, [%rd9];
	mul.f32 	%f3, %f1, %f2;
	add.s64 	%rd10, %rd6, %rd7;
	st.global.f32 	[%rd10], %f3;
$L__BB0_2:
	ret;

}


// ===== COMPILED SASS (sm_100) =====

	.target	sm_100

	.elftype	@"ET_EXEC"


//--------------------- .note.nv.tkinfo           --------------------------
	.section	.note.nv.tkinfo,"",@"SHT_NOTE"
	.sectionflags	@"SHF_NOTE_NV_TKINFO"
	.tkinfo
        /*0018*/ 	.word	0x00000002
        /*0030*/ 	.string	""
        /*0030*/ 	.string	"ptxas"
        /*0030*/ 	.string	"Cuda compilation tools, release 13.0, V13.0.88"
        /*0030*/ 	.string	"Build cuda_13.0.r13.0/compiler.36424714_0"
        /*0030*/ 	.string	"-arch sm_100 -m 64 "



//--------------------- .note.nv.cuinfo           --------------------------
	.section	.note.nv.cuinfo,"",@"SHT_NOTE"
	.sectionflags	@"SHF_NOTE_NV_CUINFO"
        /*0018*/ 	.short	0x0002
        /*001a*/ 	.short	0x0064
        /*001c*/ 	.short	0x0082
	.zero		2


//--------------------- .nv.info                  --------------------------
	.section	.nv.info,"",@"SHT_CUDA_INFO"
	.align	4


	//----- nvinfo : EIATTR_REGCOUNT
	.align		4
        /*0000*/ 	.byte	0x04, 0x2f
        /*0002*/ 	.short	(.L_1 - .L_0)
	.align		4
.L_0:
        /*0004*/ 	.word	index@(mul)
        /*0008*/ 	.word	0x0000000c


	//----- nvinfo : EIATTR_FRAME_SIZE
	.align		4
.L_1:
        /*000c*/ 	.byte	0x04, 0x11
        /*000e*/ 	.short	(.L_3 - .L_2)
	.align		4
.L_2:
        /*0010*/ 	.word	index@(mul)
        /*0014*/ 	.word	0x00000000


	//----- nvinfo : EIATTR_MIN_STACK_SIZE
	.align		4
.L_3:
        /*0018*/ 	.byte	0x04, 0x12
        /*001a*/ 	.short	(.L_5 - .L_4)
	.align		4
.L_4:
        /*001c*/ 	.word	index@(mul)
        /*0020*/ 	.word	0x00000000
.L_5:


//--------------------- .nv.compat                --------------------------
	.section	.nv.compat,"",@"SHT_CUDA_COMPAT_INFO"
	.align	4
        /*0000*/ 	.byte	0x02, 0x09, 0x00, 0x00, 0x02, 0x02, 0x01, 0x00, 0x02, 0x05, 0x05, 0x00, 0x03, 0x07, 0x01, 0x01
        /*0010*/ 	.byte	0x02, 0x03, 0x00, 0x00, 0x02, 0x06, 0x01, 0x00, 0x04, 0x0b, 0x08, 0x00, 0x09, 0x00, 0x00, 0x00
        /*0020*/ 	.byte	0x00, 0x00, 0x00, 0x00


//--------------------- .nv.info.mul              --------------------------
	.section	.nv.info.mul,"",@"SHT_CUDA_INFO"
	.sectionflags	@""
	.align	4


	//----- nvinfo : EIATTR_CUDA_API_VERSION
	.align		4
        /*0000*/ 	.byte	0x04, 0x37
        /*0002*/ 	.short	(.L_7 - .L_6)
.L_6:
        /*0004*/ 	.word	0x00000082


	//----- nvinfo : EIATTR_KPARAM_INFO
	.align		4
.L_7:
        /*0008*/ 	.byte	0x04, 0x17
        /*000a*/ 	.short	(.L_9 - .L_8)
.L_8:
        /*000c*/ 	.word	0x00000000
        /*0010*/ 	.short	0x0003
        /*0012*/ 	.short	0x0018
        /*0014*/ 	.byte	0x00, 0xf0, 0x11, 0x00


	//----- nvinfo : EIATTR_KPARAM_INFO
	.align		4
.L_9:
        /*0018*/ 	.byte	0x04, 0x17
        /*001a*/ 	.short	(.L_11 - .L_10)
.L_10:
        /*001c*/ 	.word	0x00000000
        /*0020*/ 	.short	0x0002
        /*0022*/ 	.short	0x0010
        /*0024*/ 	.byte	0x00, 0xf5, 0x21, 0x00


	//----- nvinfo : EIATTR_KPARAM_INFO
	.align		4
.L_11:
        /*0028*/ 	.byte	0x04, 0x17
        /*002a*/ 	.short	(.L_13 - .L_12)
.L_12:
        /*002c*/ 	.word	0x00000000
        /*0030*/ 	.short	0x0001
        /*0032*/ 	.short	0x0008
        /*0034*/ 	.byte	0x00, 0xf5, 0x21, 0x00


	//----- nvinfo : EIATTR_KPARAM_INFO
	.align		4
.L_13:
        /*0038*/ 	.byte	0x04, 0x17
        /*003a*/ 	.short	(.L_15 - .L_14)
.L_14:
        /*003c*/ 	.word	0x00000000
        /*0040*/ 	.short	0x0000
        /*0042*/ 	.short	0x0000
        /*0044*/ 	.byte	0x00, 0xf5, 0x21, 0x00


	//----- nvinfo : EIATTR_SPARSE_MMA_MASK
	.align		4
.L_15:
        /*0048*/ 	.byte	0x03, 0x50
        /*004a*/ 	.short	0x0000


	//----- nvinfo : EIATTR_MAXREG_COUNT
	.align		4
        /*004c*/ 	.byte	0x03, 0x1b
        /*004e*/ 	.short	0x00ff


	//----- nvinfo : EIATTR_MERCURY_ISA_VERSION
	.align		4
        /*0050*/ 	.byte	0x03, 0x5f
        /*0052*/ 	.short	0x0101


	//----- nvinfo : EIATTR_VRC_CTA_INIT_COUNT
	.align		4
        /*0054*/ 	.byte	0x02, 0x4a
	.zero		1
	.zero		1


	//----- nvinfo : EIATTR_EXIT_INSTR_OFFSETS
	.align		4
        /*0058*/ 	.byte	0x04, 0x1c
        /*005a*/ 	.short	(.L_17 - .L_16)


	//   ....[0]....
.L_16:
        /*005c*/ 	.word	0x00000070


	//   ....[1]....
        /*0060*/ 	.word	0x00000130


	//----- nvinfo : EIATTR_CBANK_PARAM_SIZE
	.align		4
.L_17:
        /*0064*/ 	.byte	0x03, 0x19
        /*0066*/ 	.short	0x001c


	//----- nvinfo : EIATTR_PARAM_CBANK
	.align		4
        /*0068*/ 	.byte	0x04, 0x0a
        /*006a*/ 	.short	(.L_19 - .L_18)
	.align		4
.L_18:
        /*006c*/ 	.word	index@(.nv.constant0.mul)
        /*0070*/ 	.short	0x0380
        /*0072*/ 	.short	0x001c


	//----- nvinfo : EIATTR_SW_WAR
	.align		4
.L_19:
        /*0074*/ 	.byte	0x04, 0x36
        /*0076*/ 	.short	(.L_21 - .L_20)
.L_20:
        /*0078*/ 	.word	0x00000008
.L_21:


//--------------------- .nv.callgraph             --------------------------
	.section	.nv.callgraph,"",@"SHT_CUDA_CALLGRAPH"
	.align	4
	.sectionentsize	8
	.align		4
        /*0000*/ 	.word	0x00000000
	.align		4
        /*0004*/ 	.word	0xffffffff
	.align		4
        /*0008*/ 	.word	0x00000000
	.align		4
        /*000c*/ 	.word	0xfffffffe
	.align		4
        /*0010*/ 	.word	0x00000000
	.align		4
        /*0014*/ 	.word	0xfffffffd
	.align		4
        /*0018*/ 	.word	0x00000000
	.align		4
        /*001c*/ 	.word	0xfffffffc


//--------------------- .text.mul                 --------------------------
	.section	.text.mul,"ax",@progbits
	.align	128
        .global         mul
        .type           mul,@function
        .size           mul,(.L_x_1 - mul)
        .other          mul,@"STO_CUDA_ENTRY STV_DEFAULT"
mul:
.text.mul:
[----:B------:R-:W-:Y:S01]  /*0000*/  LDC R1, c[0x0][0x37c] ;  /* 0x0000df00ff017b82 */ /* 0x000fe20000000800 */
[----:B------:R-:W0:Y:S07]  /*0010*/  S2R R0, SR_TID.X ;  /* 0x0000000000007919 */ /* 0x000e2e0000002100 */
[----:B------:R-:W0:Y:S01]  /*0020*/  S2UR UR4, SR_CTAID.X ;  /* 0x00000000000479c3 */ /* 0x000e220000002500 */
[----:B------:R-:W1:Y:S07]  /*0030*/  LDCU UR5, c[0x0][0x398] ;  /* 0x00007300ff0577ac */ /* 0x000e6e0008000800 */
[----:B------:R-:W0:Y:S02]  /*0040*/  LDC R9, c[0x0][0x360] ;  /* 0x0000d800ff097b82 */ /* 0x000e240000000800 */
[----:B0-----:R-:W-:-:S05]  /*0050*/  IMAD R9, R9, UR4, R0 ;  /* 0x0000000409097c24 */ /* 0x001fca000f8e0200 */
[----:B-1----:R-:W-:-:S13]  /*0060*/  ISETP.GE.AND P0, PT, R9, UR5, PT ;  /* 0x0000000509007c0c */ /* 0x002fda000bf06270 */
[----:B------:R-:W-:Y:S05]  /*0070*/  @P0 EXIT ;  /* 0x000000000000094d */ /* 0x000fea0003800000 */
[----:B------:R-:W0:Y:S01]  /*0080*/  LDC.64 R2, c[0x0][0x380] ;  /* 0x0000e000ff027b82 */ /* 0x000e220000000a00 */
[----:B------:R-:W1:Y:S07]  /*0090*/  LDCU.64 UR4, c[0x0][0x358] ;  /* 0x00006b00ff0477ac */ /* 0x000e6e0008000a00 */
[----:B------:R-:W2:Y:S08]  /*00a0*/  LDC.64 R4, c[0x0][0x388] ;  /* 0x0000e200ff047b82 */ /* 0x000eb00000000a00 */
[----:B------:R-:W3:Y:S01]  /*00b0*/  LDC.64 R6, c[0x0][0x390] ;  /* 0x0000e400ff067b82 */ /* 0x000ee20000000a00 */
[----:B0-----:R-:W-:-:S06]  /*00c0*/  IMAD.WIDE R2, R9, 0x4, R2 ;  /* 0x0000000409027825 */ /* 0x001fcc00078e0202 */
[----:B-1----:R-:W4:Y:S01]  /*00d0*/  LDG.E R2, desc[UR4][R2.64] ;  /* 0x0000000402027981 */ /* 0x002f22000c1e1900 */
[----:B--2---:R-:W-:-:S06]  /*00e0*/  IMAD.WIDE R4, R9, 0x4, R4 ;  /* 0x0000000409047825 */ /* 0x004fcc00078e0204 */
[----:B------:R-:W4:Y:S01]  /*00f0*/  LDG.E R5, desc[UR4][R4.64] ;  /* 0x0000000404057981 */ /* 0x000f22000c1e1900 */
[----:B---3--:R-:W-:-:S04]  /*0100*/  IMAD.WIDE R6, R9, 0x4, R6 ;  /* 0x0000000409067825 */ /* 0x008fc800078e0206 */
[----:B----4-:R-:W-:-:S05]  /*0110*/  FMUL R9, R2, R5 ;  /* 0x0000000502097220 */ /* 0x010fca0000400000 */
[----:B------:R-:W-:Y:S01]  /*0120*/  STG.E desc[UR4][R6.64], R9 ;  /* 0x0000000906007986 */ /* 0x000fe2000c101904 */
[----:B------:R-:W-:Y:S05]  /*0130*/  EXIT ;  /* 0x000000000000794d */ /* 0x000fea0003800000 */
.L_x_0:
[----:B------:R-:W-:-:S00]  /*0140*/  BRA `(.L_x_0) ;  /* 0xfffffffc00fc7947 */ /* 0x000fc0000383ffff */
[----:B------:R-:W-:-:S00]  /*0150*/  NOP ;  /* 0x0000000000007918 */ /* 0x000fc00000000000 */
        /* <DEDUP_REMOVED lines=10> */
.L_x_1:


//--------------------- .nv.shared.reserved.0     --------------------------
	.section	.nv.shared.reserved.0,"aw",@nobits
	.weak		__nv_reservedSMEM_offset_0_alias
	.size		__nv_reservedSMEM_offset_0_alias, 0, 64
	.other		__nv_reservedSMEM_offset_0_alias,@"STO_CUDA_RESERVED_SHARED STV_DEFAULT"
__nv_reservedSMEM_offset_0_alias:
	.zero		0
	.zero		64


//--------------------- .nv.constant0.mul         --------------------------
	.section	.nv.constant0.mul,"a",@progbits
	.sectionflags	@""
	.align	4
.nv.constant0.mul:
	.zero		924


//--------------------- SYMBOLS --------------------------

	.type		.nv.reservedSmem.offset0,@object
	.size		.nv.reservedSmem.offset0,0x4
